//
// Generated by NVIDIA NVVM Compiler
//
// Compiler Build ID: CL-36424714
// Cuda compilation tools, release 13.0, V13.0.88
// Based on NVVM 20.0.0
//

.version 9.0
.target sm_100
.address_size 64

	// .globl	_Z9cudaHellov
.extern .func  (.param .b32 func_retval0) vprintf
(
	.param .b64 vprintf_param_0,
	.param .b64 vprintf_param_1
)
;
.global .align 1 .b8 $str[77] = {116, 104, 114, 101, 97, 100, 73, 100, 120, 46, 120, 32, 58, 32, 37, 100, 44, 32, 116, 104, 114, 101, 97, 100, 73, 100, 120, 46, 121, 32, 58, 32, 37, 100, 44, 32, 116, 104, 114, 101, 97, 100, 73, 100, 120, 46, 122, 32, 58, 32, 37, 100, 44, 32, 72, 101, 108, 108, 111, 32, 87, 111, 114, 108, 100, 32, 102, 114, 111, 109, 32, 71, 80, 85, 33, 10};

.visible .entry _Z9cudaHellov()
{
	.local .align 8 .b8 	__local_depot0[16];
	.reg .b64 	%SP;
	.reg .b64 	%SPL;
	.reg .b32 	%r<6>;
	.reg .b64 	%rd<5>;

	mov.u64 	%SPL, __local_depot0;
	cvta.local.u64 	%SP, %SPL;
	add.u64 	%rd1, %SP, 0;
	add.u64 	%rd2, %SPL, 0;
	mov.u32 	%r1, %tid.x;
	mov.u32 	%r2, %tid.y;
	mov.u32 	%r3, %tid.z;
	st.local.v2.u32 	[%rd2], {%r1, %r2};
	st.local.u32 	[%rd2+8], %r3;
	mov.u64 	%rd3, $str;
	cvta.global.u64 	%rd4, %rd3;
	{ // callseq 0, 0
	.param .b64 param0;
	st.param.b64 	[param0], %rd4;
	.param .b64 param1;
	st.param.b64 	[param1], %rd1;
	.param .b32 retval0;
	call.uni (retval0), 
	vprintf, 
	(
	param0, 
	param1
	);
	ld.param.b32 	%r4, [retval0];
	} // callseq 0
	ret;

}


// ===== COMPILED SASS (sm_100) =====

	.target	sm_100

	.elftype	@"ET_EXEC"


//--------------------- .note.nv.tkinfo           --------------------------
	.section	.note.nv.tkinfo,"",@"SHT_NOTE"
	.sectionflags	@"SHF_NOTE_NV_TKINFO"
	.tkinfo
        /*0018*/ 	.word	0x00000002
        /*0030*/ 	.string	""
        /*0030*/ 	.string	"ptxas"
        /*0030*/ 	.string	"Cuda compilation tools, release 13.0, V13.0.88"
        /*0030*/ 	.string	"Build cuda_13.0.r13.0/compiler.36424714_0"
        /*0030*/ 	.string	"-arch sm_100 -m 64 "



//--------------------- .note.nv.cuinfo           --------------------------
	.section	.note.nv.cuinfo,"",@"SHT_NOTE"
	.sectionflags	@"SHF_NOTE_NV_CUINFO"
        /*0018*/ 	.short	0x0002
        /*001a*/ 	.short	0x0064
        /*001c*/ 	.short	0x0082
	.zero		2


//--------------------- .nv.info                  --------------------------
	.section	.nv.info,"",@"SHT_CUDA_INFO"
	.align	4


	//----- nvinfo : EIATTR_REGCOUNT
	.align		4
        /*0000*/ 	.byte	0x04, 0x2f
        /*0002*/ 	.short	(.L_2 - .L_1)
	.align		4
.L_1:
        /*0004*/ 	.word	index@(_Z9cudaHellov)
        /*0008*/ 	.word	0x00000018


	//----- nvinfo : EIATTR_FRAME_SIZE
	.align		4
.L_2:
        /*000c*/ 	.byte	0x04, 0x11
        /*000e*/ 	.short	(.L_4 - .L_3)
	.align		4
.L_3:
        /*0010*/ 	.word	index@(_Z9cudaHellov)
        /*0014*/ 	.word	0x00000010


	//----- nvinfo : EIATTR_MIN_STACK_SIZE
	.align		4
.L_4:
        /*0018*/ 	.byte	0x04, 0x12
        /*001a*/ 	.short	(.L_6 - .L_5)
	.align		4
.L_5:
        /*001c*/ 	.word	index@(_Z9cudaHellov)
        /*0020*/ 	.word	0x00000010
.L_6:


//--------------------- .nv.compat                --------------------------
	.section	.nv.compat,"",@"SHT_CUDA_COMPAT_INFO"
	.align	4
        /*0000*/ 	.byte	0x02, 0x09, 0x00, 0x00, 0x02, 0x02, 0x01, 0x00, 0x02, 0x05, 0x05, 0x00, 0x03, 0x07, 0x01, 0x01
        /*0010*/ 	.byte	0x02, 0x03, 0x00, 0x00, 0x02, 0x06, 0x01, 0x00, 0x04, 0x0b, 0x08, 0x00, 0x09, 0x00, 0x00, 0x00
        /*0020*/ 	.byte	0x00, 0x00, 0x00, 0x00


//--------------------- .nv.info._Z9cudaHellov    --------------------------
	.section	.nv.info._Z9cudaHellov,"",@"SHT_CUDA_INFO"
	.sectionflags	@""
	.align	4


	//----- nvinfo : EIATTR_CUDA_API_VERSION
	.align		4
        /*0000*/ 	.byte	0x04, 0x37
        /*0002*/ 	.short	(.L_8 - .L_7)
.L_7:
        /*0004*/ 	.word	0x00000082


	//----- nvinfo : EIATTR_SPARSE_MMA_MASK
	.align		4
.L_8:
        /*0008*/ 	.byte	0x03, 0x50
        /*000a*/ 	.short	0x0000


	//----- nvinfo : EIATTR_MAXREG_COUNT
	.align		4
        /*000c*/ 	.byte	0x03, 0x1b
        /*000e*/ 	.short	0x00ff


	//----- nvinfo : EIATTR_EXTERNS
	.align		4
        /*0010*/ 	.byte	0x04, 0x0f
        /*0012*/ 	.short	(.L_10 - .L_9)


	//   ....[0]....
	.align		4
.L_9:
        /*0014*/ 	.word	index@(vprintf)


	//----- nvinfo : EIATTR_MERCURY_ISA_VERSION
	.align		4
.L_10:
        /*0018*/ 	.byte	0x03, 0x5f
        /*001a*/ 	.short	0x0101


	//----- nvinfo : EIATTR_VRC_CTA_INIT_COUNT
	.align		4
        /*001c*/ 	.byte	0x02, 0x4a
	.zero		1
	.zero		1


	//----- nvinfo : EIATTR_SYSCALL_OFFSETS
	.align		4
        /*0020*/ 	.byte	0x04, 0x46
        /*0022*/ 	.short	(.L_12 - .L_11)


	//   ....[0]....
.L_11:
        /*0024*/ 	.word	0x00000110


	//----- nvinfo : EIATTR_EXIT_INSTR_OFFSETS
	.align		4
.L_12:
        /*0028*/ 	.byte	0x04, 0x1c
        /*002a*/ 	.short	(.L_14 - .L_13)


	//   ....[0]....
.L_13:
        /*002c*/ 	.word	0x00000120


	//----- nvinfo : EIATTR_SW_WAR
	.align		4
.L_14:
        /*0030*/ 	.byte	0x04, 0x36
        /*0032*/ 	.short	(.L_16 - .L_15)
.L_15:
        /*0034*/ 	.word	0x00000008
.L_16:


//--------------------- .nv.callgraph             --------------------------
	.section	.nv.callgraph,"",@"SHT_CUDA_CALLGRAPH"
	.align	4
	.sectionentsize	8
	.align		4
        /*0000*/ 	.word	0x00000000
	.align		4
        /*0004*/ 	.word	0xffffffff
	.align		4
        /*0008*/ 	.word	index@(_Z9cudaHellov)
	.align		4
        /*000c*/ 	.word	index@(vprintf)
	.align		4
        /*0010*/ 	.word	0x00000000
	.align		4
        /*0014*/ 	.word	0xfffffffe
	.align		4
        /*0018*/ 	.word	0x00000000
	.align		4
        /*001c*/ 	.word	0xfffffffd
	.align		4
        /*0020*/ 	.word	0x00000000
	.align		4
        /*0024*/ 	.word	0xfffffffc


//--------------------- .nv.constant4             --------------------------
	.section	.nv.constant4,"a",@progbits
	.align	8
	.align		8
.nv.constant4:
        /*0000*/ 	.dword	vprintf
	.align		8
        /*0008*/ 	.dword	$str


//--------------------- .text._Z9cudaHellov       --------------------------
	.section	.text._Z9cudaHellov,"ax",@progbits
	.align	128
        .global         _Z9cudaHellov
        .type           _Z9cudaHellov,@function
        .size           _Z9cudaHellov,(.L_x_2 - _Z9cudaHellov)
        .other          _Z9cudaHellov,@"STO_CUDA_ENTRY STV_DEFAULT"
_Z9cudaHellov:
.text._Z9cudaHellov:
[----:B------:R-:W0:Y:S01]  /*0000*/  LDC R1, c[0x0][0x37c] ;  /* 0x0000df00ff017b82 */ /* 0x000e220000000800 */
[----:B------:R-:W1:Y:S01]  /*0010*/  S2R R8, SR_TID.X ;  /* 0x0000000000087919 */ /* 0x000e620000002100 */
[----:B0-----:R-:W-:Y:S01]  /*0020*/  VIADD R1, R1, 0xfffffff0 ;  /* 0xfffffff001017836 */ /* 0x001fe20000000000 */
[----:B------:R-:W-:Y:S01]  /*0030*/  MOV R0, 0x0 ;  /* 0x0000000000007802 */ /* 0x000fe20000000f00 */
[----:B------:R-:W0:Y:S01]  /*0040*/  LDCU UR4, c[0x0][0x2f8] ;  /* 0x00005f00ff0477ac */ /* 0x000e220008000800 */
[----:B------:R-:W1:Y:S03]  /*0050*/  S2R R9, SR_TID.Y ;  /* 0x0000000000097919 */ /* 0x000e660000002200 */
[----:B------:R2:W3:Y:S01]  /*0060*/  LDC.64 R2, c[0x4][R0] ;  /* 0x0100000000027b82 */ /* 0x0004e20000000a00 */
[----:B------:R-:W4:Y:S01]  /*0070*/  LDCU.64 UR6, c[0x4][0x8] ;  /* 0x01000100ff0677ac */ /* 0x000f220008000a00 */
[----:B------:R-:W5:Y:S01]  /*0080*/  S2R R10, SR_TID.Z ;  /* 0x00000000000a7919 */ /* 0x000f620000002300 */
[----:B------:R-:W2:Y:S01]  /*0090*/  LDCU UR5, c[0x0][0x2fc] ;  /* 0x00005f80ff0577ac */ /* 0x000ea20008000800 */
[----:B0-----:R-:W-:Y:S01]  /*00a0*/  IADD3 R6, P0, PT, R1, UR4, RZ ;  /* 0x0000000401067c10 */ /* 0x001fe2000ff1e0ff */
[----:B----4-:R-:W-:Y:S01]  /*00b0*/  IMAD.U32 R4, RZ, RZ, UR6 ;  /* 0x00000006ff047e24 */ /* 0x010fe2000f8e00ff */
[----:B------:R-:W-:-:S03]  /*00c0*/  MOV R5, UR7 ;  /* 0x0000000700057c02 */ /* 0x000fc60008000f00 */
[----:B--2---:R-:W-:Y:S01]  /*00d0*/  IMAD.X R7, RZ, RZ, UR5, P0 ;  /* 0x00000005ff077e24 */ /* 0x004fe200080e06ff */
[----:B-1----:R0:W-:Y:S04]  /*00e0*/  STL.64 [R1], R8 ;  /* 0x0000000801007387 */ /* 0x0021e80000100a00 */
[----:B-----5:R0:W-:Y:S03]  /*00f0*/  STL [R1+0x8], R10 ;  /* 0x0000080a01007387 */ /* 0x0201e60000100800 */
[----:B------:R-:W-:-:S07]  /*0100*/  LEPC R20, `(.L_x_0) ;  /* 0x000000001014794e */ /* 0x000fce0000000000 */
[----:B0--3--:R-:W-:Y:S05]  /*0110*/  CALL.ABS.NOINC R2 ;  /* 0x0000000002007343 */ /* 0x009fea0003c00000 */
.L_x_0:
[----:B------:R-:W-:Y:S05]  /*0120*/  EXIT ;  /* 0x000000000000794d */ /* 0x000fea0003800000 */
.L_x_1:
[----:B------:R-:W-:-:S00]  /*0130*/  BRA `(.L_x_1) ;  /* 0xfffffffc00fc7947 */ /* 0x000fc0000383ffff */
[----:B------:R-:W-:-:S00]  /*0140*/  NOP ;  /* 0x0000000000007918 */ /* 0x000fc00000000000 */
        /* <DEDUP_REMOVED lines=11> */
.L_x_2:


//--------------------- .nv.global.init           --------------------------
	.section	.nv.global.init,"aw",@progbits
.nv.global.init:
	.type		$str,@object
	.size		$str,(.L_0 - $str)
$str:
        /*0000*/ 	.byte	0x74, 0x68, 0x72, 0x65, 0x61, 0x64, 0x49, 0x64, 0x78, 0x2e, 0x78, 0x20, 0x3a, 0x20, 0x25, 0x64
        /*0010*/ 	.byte	0x2c, 0x20, 0x74, 0x68, 0x72, 0x65, 0x61, 0x64, 0x49, 0x64, 0x78, 0x2e, 0x79, 0x20, 0x3a, 0x20
        /*0020*/ 	.byte	0x25, 0x64, 0x2c, 0x20, 0x74, 0x68, 0x72, 0x65, 0x61, 0x64, 0x49, 0x64, 0x78, 0x2e, 0x7a, 0x20
        /*0030*/ 	.byte	0x3a, 0x20, 0x25, 0x64, 0x2c, 0x20, 0x48, 0x65, 0x6c, 0x6c, 0x6f, 0x20, 0x57, 0x6f, 0x72, 0x6c
        /*0040*/ 	.byte	0x64, 0x20, 0x66, 0x72, 0x6f, 0x6d, 0x20, 0x47, 0x50, 0x55, 0x21, 0x0a, 0x00
.L_0:


//--------------------- .nv.shared.reserved.0     --------------------------
	.section	.nv.shared.reserved.0,"aw",@nobits
	.weak		__nv_reservedSMEM_offset_0_alias
	.size		__nv_reservedSMEM_offset_0_alias, 0, 64
	.other		__nv_reservedSMEM_offset_0_alias,@"STO_CUDA_RESERVED_SHARED STV_DEFAULT"
__nv_reservedSMEM_offset_0_alias:
	.zero		0
	.zero		64


//--------------------- .nv.constant0._Z9cudaHellov --------------------------
	.section	.nv.constant0._Z9cudaHellov,"a",@progbits
	.sectionflags	@""
	.align	4
.nv.constant0._Z9cudaHellov:
	.zero		896


//--------------------- SYMBOLS --------------------------

	.type		.nv.reservedSmem.offset0,@object
	.size		.nv.reservedSmem.offset0,0x4
	.type		vprintf,@function
